	.headerflags	@"EF_CUDA_TEXMODE_UNIFIED EF_CUDA_64BIT_ADDRESS EF_CUDA_ACCELERATORS EF_CUDA_SM90 EF_CUDA_VIRTUAL_SM(EF_CUDA_SM90)"
	.elftype	@"ET_EXEC"


//--------------------- .nv.info                  --------------------------
	.section	.nv.info,"",@"SHT_CUDA_INFO"
	.align	4


	//----- nvinfo : EIATTR_REGCOUNT
	.align		4
        /*0000*/ 	.byte	0x04, 0x2f
        /*0002*/ 	.short	(.L_1 - .L_0)
	.align		4
.L_0:
        /*0004*/ 	.word	index@(triton_poi_fused_cat_2)
        /*0008*/ 	.word	0x0000000a


	//----- nvinfo : EIATTR_MIN_STACK_SIZE
	.align		4
.L_1:
        /*000c*/ 	.byte	0x04, 0x12
        /*000e*/ 	.short	(.L_3 - .L_2)
	.align		4
.L_2:
        /*0010*/ 	.word	index@(triton_poi_fused_cat_2)
        /*0014*/ 	.word	0x00000000


	//----- nvinfo : EIATTR_FRAME_SIZE
	.align		4
.L_3:
        /*0018*/ 	.byte	0x04, 0x11
        /*001a*/ 	.short	(.L_5 - .L_4)
	.align		4
.L_4:
        /*001c*/ 	.word	index@(triton_poi_fused_cat_2)
        /*0020*/ 	.word	0x00000000


	//----- nvinfo : EIATTR_MIN_STACK_SIZE
	.align		4
.L_5:
        /*0024*/ 	.byte	0x04, 0x12
        /*0026*/ 	.short	(.L_7 - .L_6)
	.align		4
.L_6:
        /*0028*/ 	.word	index@(triton_poi_fused_cat_2)
        /*002c*/ 	.word	0x00000000
.L_7:


//--------------------- .nv.info.triton_poi_fused_cat_2 --------------------------
	.section	.nv.info.triton_poi_fused_cat_2,"",@"SHT_CUDA_INFO"
	.sectionflags	@""
	.align	4


	//----- nvinfo : EIATTR_CUDA_API_VERSION
	.align		4
        /*0000*/ 	.byte	0x04, 0x37
        /*0002*/ 	.short	(.L_9 - .L_8)
.L_8:
        /*0004*/ 	.word	0x0000007c


	//----- nvinfo : EIATTR_KPARAM_INFO
	.align		4
.L_9:
        /*0008*/ 	.byte	0x04, 0x17
        /*000a*/ 	.short	(.L_11 - .L_10)
.L_10:
        /*000c*/ 	.word	0x00000000
        /*0010*/ 	.short	0x0002
        /*0012*/ 	.short	0x0010
        /*0014*/ 	.byte	0x00, 0xf0, 0x11, 0x00


	//----- nvinfo : EIATTR_KPARAM_INFO
	.align		4
.L_11:
        /*0018*/ 	.byte	0x04, 0x17
        /*001a*/ 	.short	(.L_13 - .L_12)
.L_12:
        /*001c*/ 	.word	0x00000000
        /*0020*/ 	.short	0x0001
        /*0022*/ 	.short	0x0008
        /*0024*/ 	.byte	0x00, 0xf4, 0x21, 0x00


	//----- nvinfo : EIATTR_KPARAM_INFO
	.align		4
.L_13:
        /*0028*/ 	.byte	0x04, 0x17
        /*002a*/ 	.short	(.L_15 - .L_14)
.L_14:
        /*002c*/ 	.word	0x00000000
        /*0030*/ 	.short	0x0000
        /*0032*/ 	.short	0x0000
        /*0034*/ 	.byte	0x00, 0xf4, 0x21, 0x00


	//----- nvinfo : EIATTR_SPARSE_MMA_MASK
	.align		4
.L_15:
        /*0038*/ 	.byte	0x03, 0x50
        /*003a*/ 	.short	0x0000


	//----- nvinfo : EIATTR_MAXREG_COUNT
	.align		4
        /*003c*/ 	.byte	0x03, 0x1b
        /*003e*/ 	.short	0x00ff


	//----- nvinfo : EIATTR_EXIT_INSTR_OFFSETS
	.align		4
        /*0040*/ 	.byte	0x04, 0x1c
        /*0042*/ 	.short	(.L_17 - .L_16)


	//   ....[0]....
.L_16:
        /*0044*/ 	.word	0x00000100


	//   ....[1]....
        /*0048*/ 	.word	0x00000120


	//----- nvinfo : EIATTR_REQNTID
	.align		4
.L_17:
        /*004c*/ 	.byte	0x04, 0x10
        /*004e*/ 	.short	(.L_19 - .L_18)
.L_18:
        /*0050*/ 	.word	0x00000080
        /*0054*/ 	.word	0x00000001
        /*0058*/ 	.word	0x00000001


	//----- nvinfo : EIATTR_CRS_STACK_SIZE
	.align		4
.L_19:
        /*005c*/ 	.byte	0x04, 0x1e
        /*005e*/ 	.short	(.L_21 - .L_20)
.L_20:
        /*0060*/ 	.word	0x00000000


	//----- nvinfo : EIATTR_CBANK_PARAM_SIZE
	.align		4
.L_21:
        /*0064*/ 	.byte	0x03, 0x19
        /*0066*/ 	.short	0x0014


	//----- nvinfo : EIATTR_PARAM_CBANK
	.align		4
        /*0068*/ 	.byte	0x04, 0x0a
        /*006a*/ 	.short	(.L_23 - .L_22)
	.align		4
.L_22:
        /*006c*/ 	.word	index@(.nv.constant0.triton_poi_fused_cat_2)
        /*0070*/ 	.short	0x0210
        /*0072*/ 	.short	0x0014


	//----- nvinfo : EIATTR_SW_WAR
	.align		4
.L_23:
        /*0074*/ 	.byte	0x04, 0x36
        /*0076*/ 	.short	(.L_25 - .L_24)
.L_24:
        /*0078*/ 	.word	0x00000008
.L_25:


//--------------------- .nv.callgraph             --------------------------
	.section	.nv.callgraph,"",@"SHT_CUDA_CALLGRAPH"
	.align	4
	.sectionentsize	8
	.align		4
        /*0000*/ 	.word	0x00000000
	.align		4
        /*0004*/ 	.word	0xffffffff
	.align		4
        /*0008*/ 	.word	0x00000000
	.align		4
        /*000c*/ 	.word	0xfffffffe
	.align		4
        /*0010*/ 	.word	0x00000000
	.align		4
        /*0014*/ 	.word	0xfffffffd
	.align		4
        /*0018*/ 	.word	0x00000000
	.align		4
        /*001c*/ 	.word	0xfffffffc


//--------------------- .text.triton_poi_fused_cat_2 --------------------------
	.section	.text.triton_poi_fused_cat_2,"ax",@progbits
	.align	128
        .global         triton_poi_fused_cat_2
        .type           triton_poi_fused_cat_2,@function
        .size           triton_poi_fused_cat_2,(.L_x_3 - triton_poi_fused_cat_2)
        .other          triton_poi_fused_cat_2,@"STO_CUDA_ENTRY STV_DEFAULT"
triton_poi_fused_cat_2:
.text.triton_poi_fused_cat_2:
[----:B------:R-:W0:Y:S02]  /*0000*/  LDC R1, c[0x0][0x28] ;  /* 0x00000a00ff017b82 */ /* 0x000e240000000800 */
[----:B------:R-:W1:Y:S01]  /*0010*/  S2R R0, SR_TID.X ;  /* 0x0000000000007919 */ /* 0x000e620000002100 */
[----:B------:R-:W2:Y:S01]  /*0020*/  LDC.64 R4, c[0x0][0x218] ;  /* 0x00008600ff047b82 */ /* 0x000ea20000000a00 */
[----:B------:R-:W-:Y:S01]  /*0030*/  ULDC.64 UR4, c[0x0][0x208] ;  /* 0x0000820000047ab9 */ /* 0x000fe20000000a00 */
[----:B------:R-:W-:Y:S01]  /*0040*/  BSSY B0, `(.L_x_0) ;  /* 0x000000b000007945 */ /* 0x000fe20003800000 */
[----:B------:R-:W3:Y:S01]  /*0050*/  S2R R7, SR_CTAID.X ;  /* 0x0000000000077919 */ /* 0x000ee20000002500 */
[----:B------:R-:W-:Y:S01]  /*0060*/  HFMA2.MMA R3, -RZ, RZ, 0, 0 ;  /* 0x00000000ff037435 */ /* 0x000fe200000001ff */
[----:B-1----:R-:W-:-:S04]  /*0070*/  LOP3.LUT R0, R0, 0x7f, RZ, 0xc0, !PT ;  /* 0x0000007f00007812 */ /* 0x002fc800078ec0ff */
[----:B---3--:R-:W-:-:S04]  /*0080*/  LEA R7, R7, R0, 0x7 ;  /* 0x0000000007077211 */ /* 0x008fc800078e38ff */
[C---:B------:R-:W-:Y:S01]  /*0090*/  ISETP.GE.AND P0, PT, R7.reuse, 0xfa0, PT ;  /* 0x00000fa00700780c */ /* 0x040fe20003f06270 */
[----:B--2---:R-:W-:-:S12]  /*00a0*/  IMAD.WIDE R4, R7, 0x4, R4 ;  /* 0x0000000407047825 */ /* 0x004fd800078e0204 */
[----:B------:R-:W-:Y:S05]  /*00b0*/  @P0 BRA `(.L_x_1) ;  /* 0x00000000000c0947 */ /* 0x000fea0003800000 */
[----:B------:R-:W1:Y:S02]  /*00c0*/  LDC.64 R2, c[0x0][0x210] ;  /* 0x00008400ff027b82 */ /* 0x000e640000000a00 */
[----:B-1----:R-:W-:-:S06]  /*00d0*/  IMAD.WIDE R2, R7, 0x4, R2 ;  /* 0x0000000407027825 */ /* 0x002fcc00078e0202 */
[----:B------:R1:W5:Y:S02]  /*00e0*/  LDG.E R3, desc[UR4][R2.64] ;  /* 0x0000000402037981 */ /* 0x000364000c1e1900 */
.L_x_1:
[----:B------:R-:W-:Y:S05]  /*00f0*/  BSYNC B0 ;  /* 0x0000000000007941 */ /* 0x000fea0003800000 */
.L_x_0:
[----:B------:R-:W-:Y:S05]  /*0100*/  @P0 EXIT ;  /* 0x000000000000094d */ /* 0x000fea0003800000 */
[----:B-----5:R-:W-:Y:S01]  /*0110*/  STG.E desc[UR4][R4.64], R3 ;  /* 0x0000000304007986 */ /* 0x020fe2000c101904 */
[----:B------:R-:W-:Y:S05]  /*0120*/  EXIT ;  /* 0x000000000000794d */ /* 0x000fea0003800000 */
.L_x_2:
[----:B------:R-:W-:-:S00]  /*0130*/  BRA `(.L_x_2) ;  /* 0xfffffffc00fc7947 */ /* 0x000fc0000383ffff */
[----:B------:R-:W-:-:S00]  /*0140*/  NOP ;  /* 0x0000000000007918 */ /* 0x000fc00000000000 */
        /* <DEDUP_REMOVED lines=11> */
.L_x_3:


//--------------------- .nv.constant0.triton_poi_fused_cat_2 --------------------------
	.section	.nv.constant0.triton_poi_fused_cat_2,"a",@progbits
	.sectionflags	@""
	.align	4
.nv.constant0.triton_poi_fused_cat_2:
	.zero		548
